	.headerflags	@"EF_CUDA_TEXMODE_UNIFIED EF_CUDA_64BIT_ADDRESS EF_CUDA_ACCELERATORS EF_CUDA_SM90 EF_CUDA_VIRTUAL_SM(EF_CUDA_SM90)"
	.elftype	@"ET_EXEC"


//--------------------- .nv.info                  --------------------------
	.section	.nv.info,"",@"SHT_CUDA_INFO"
	.align	4


	//----- nvinfo : EIATTR_REGCOUNT
	.align		4
        /*0000*/ 	.byte	0x04, 0x2f
        /*0002*/ 	.short	(.L_1 - .L_0)
	.align		4
.L_0:
        /*0004*/ 	.word	index@(triton_poi_fused_convolution_11)
        /*0008*/ 	.word	0x00000012


	//----- nvinfo : EIATTR_MIN_STACK_SIZE
	.align		4
.L_1:
        /*000c*/ 	.byte	0x04, 0x12
        /*000e*/ 	.short	(.L_3 - .L_2)
	.align		4
.L_2:
        /*0010*/ 	.word	index@(triton_poi_fused_convolution_11)
        /*0014*/ 	.word	0x00000000


	//----- nvinfo : EIATTR_FRAME_SIZE
	.align		4
.L_3:
        /*0018*/ 	.byte	0x04, 0x11
        /*001a*/ 	.short	(.L_5 - .L_4)
	.align		4
.L_4:
        /*001c*/ 	.word	index@(triton_poi_fused_convolution_11)
        /*0020*/ 	.word	0x00000000


	//----- nvinfo : EIATTR_MIN_STACK_SIZE
	.align		4
.L_5:
        /*0024*/ 	.byte	0x04, 0x12
        /*0026*/ 	.short	(.L_7 - .L_6)
	.align		4
.L_6:
        /*0028*/ 	.word	index@(triton_poi_fused_convolution_11)
        /*002c*/ 	.word	0x00000000
.L_7:


//--------------------- .nv.info.triton_poi_fused_convolution_11 --------------------------
	.section	.nv.info.triton_poi_fused_convolution_11,"",@"SHT_CUDA_INFO"
	.sectionflags	@""
	.align	4


	//----- nvinfo : EIATTR_CUDA_API_VERSION
	.align		4
        /*0000*/ 	.byte	0x04, 0x37
        /*0002*/ 	.short	(.L_9 - .L_8)
.L_8:
        /*0004*/ 	.word	0x0000007c


	//----- nvinfo : EIATTR_KPARAM_INFO
	.align		4
.L_9:
        /*0008*/ 	.byte	0x04, 0x17
        /*000a*/ 	.short	(.L_11 - .L_10)
.L_10:
        /*000c*/ 	.word	0x00000000
        /*0010*/ 	.short	0x0002
        /*0012*/ 	.short	0x0010
        /*0014*/ 	.byte	0x00, 0xf0, 0x11, 0x00


	//----- nvinfo : EIATTR_KPARAM_INFO
	.align		4
.L_11:
        /*0018*/ 	.byte	0x04, 0x17
        /*001a*/ 	.short	(.L_13 - .L_12)
.L_12:
        /*001c*/ 	.word	0x00000000
        /*0020*/ 	.short	0x0001
        /*0022*/ 	.short	0x0008
        /*0024*/ 	.byte	0x00, 0xf4, 0x21, 0x00


	//----- nvinfo : EIATTR_KPARAM_INFO
	.align		4
.L_13:
        /*0028*/ 	.byte	0x04, 0x17
        /*002a*/ 	.short	(.L_15 - .L_14)
.L_14:
        /*002c*/ 	.word	0x00000000
        /*0030*/ 	.short	0x0000
        /*0032*/ 	.short	0x0000
        /*0034*/ 	.byte	0x00, 0xf4, 0x21, 0x00


	//----- nvinfo : EIATTR_SPARSE_MMA_MASK
	.align		4
.L_15:
        /*0038*/ 	.byte	0x03, 0x50
        /*003a*/ 	.short	0x0000


	//----- nvinfo : EIATTR_MAXREG_COUNT
	.align		4
        /*003c*/ 	.byte	0x03, 0x1b
        /*003e*/ 	.short	0x00ff


	//----- nvinfo : EIATTR_EXIT_INSTR_OFFSETS
	.align		4
        /*0040*/ 	.byte	0x04, 0x1c
        /*0042*/ 	.short	(.L_17 - .L_16)


	//   ....[0]....
.L_16:
        /*0044*/ 	.word	0x000001d0


	//----- nvinfo : EIATTR_REQNTID
	.align		4
.L_17:
        /*0048*/ 	.byte	0x04, 0x10
        /*004a*/ 	.short	(.L_19 - .L_18)
.L_18:
        /*004c*/ 	.word	0x00000080
        /*0050*/ 	.word	0x00000001
        /*0054*/ 	.word	0x00000001


	//----- nvinfo : EIATTR_CBANK_PARAM_SIZE
	.align		4
.L_19:
        /*0058*/ 	.byte	0x03, 0x19
        /*005a*/ 	.short	0x0014


	//----- nvinfo : EIATTR_PARAM_CBANK
	.align		4
        /*005c*/ 	.byte	0x04, 0x0a
        /*005e*/ 	.short	(.L_21 - .L_20)
	.align		4
.L_20:
        /*0060*/ 	.word	index@(.nv.constant0.triton_poi_fused_convolution_11)
        /*0064*/ 	.short	0x0210
        /*0066*/ 	.short	0x0014


	//----- nvinfo : EIATTR_SW_WAR
	.align		4
.L_21:
        /*0068*/ 	.byte	0x04, 0x36
        /*006a*/ 	.short	(.L_23 - .L_22)
.L_22:
        /*006c*/ 	.word	0x00000008
.L_23:


//--------------------- .nv.callgraph             --------------------------
	.section	.nv.callgraph,"",@"SHT_CUDA_CALLGRAPH"
	.align	4
	.sectionentsize	8
	.align		4
        /*0000*/ 	.word	0x00000000
	.align		4
        /*0004*/ 	.word	0xffffffff
	.align		4
        /*0008*/ 	.word	0x00000000
	.align		4
        /*000c*/ 	.word	0xfffffffe
	.align		4
        /*0010*/ 	.word	0x00000000
	.align		4
        /*0014*/ 	.word	0xfffffffd
	.align		4
        /*0018*/ 	.word	0x00000000
	.align		4
        /*001c*/ 	.word	0xfffffffc


//--------------------- .text.triton_poi_fused_convolution_11 --------------------------
	.section	.text.triton_poi_fused_convolution_11,"ax",@progbits
	.align	128
        .global         triton_poi_fused_convolution_11
        .type           triton_poi_fused_convolution_11,@function
        .size           triton_poi_fused_convolution_11,(.L_x_1 - triton_poi_fused_convolution_11)
        .other          triton_poi_fused_convolution_11,@"STO_CUDA_ENTRY STV_DEFAULT"
triton_poi_fused_convolution_11:
.text.triton_poi_fused_convolution_11:
[----:B------:R-:W-:Y:S01]  /*0000*/  LDC R1, c[0x0][0x28] ;  /* 0x00000a00ff017b82 */ /* 0x000fe20000000800 */
[----:B------:R-:W1:Y:S07]  /*0010*/  S2R R0, SR_TID.X ;  /* 0x0000000000007919 */ /* 0x000e6e0000002100 */
[----:B------:R-:W2:Y:S01]  /*0020*/  LDC.64 R4, c[0x0][0x218] ;  /* 0x00008600ff047b82 */ /* 0x000ea20000000a00 */
[----:B------:R-:W-:Y:S01]  /*0030*/  ULDC.64 UR4, c[0x0][0x208] ;  /* 0x0000820000047ab9 */ /* 0x000fe20000000a00 */
[----:B------:R-:W3:Y:S06]  /*0040*/  S2R R7, SR_CTAID.X ;  /* 0x0000000000077919 */ /* 0x000eec0000002500 */
[----:B------:R-:W4:Y:S01]  /*0050*/  LDC.64 R2, c[0x0][0x210] ;  /* 0x00008400ff027b82 */ /* 0x000f220000000a00 */
[----:B-1----:R-:W-:-:S04]  /*0060*/  SHF.L.U32 R0, R0, 0x2, RZ ;  /* 0x0000000200007819 */ /* 0x002fc800000006ff */
[----:B------:R-:W-:Y:S02]  /*0070*/  LOP3.LUT R0, R0, 0x1fc, RZ, 0xc0, !PT ;  /* 0x000001fc00007812 */ /* 0x000fe400078ec0ff */
[----:B---3--:R-:W-:Y:S02]  /*0080*/  SHF.R.S32.HI R6, RZ, 0x15, R7 ;  /* 0x00000015ff067819 */ /* 0x008fe40000011407 */
[----:B------:R-:W-:Y:S02]  /*0090*/  LEA R7, R7, R0, 0xa ;  /* 0x0000000007077211 */ /* 0x000fe400078e50ff */
[----:B------:R-:W-:-:S03]  /*00a0*/  SGXT R0, R6, 0x1 ;  /* 0x000000010600781a */ /* 0x000fc60000000200 */
[----:B----4-:R-:W-:Y:S01]  /*00b0*/  IMAD.WIDE R2, R7, 0x4, R2 ;  /* 0x0000000407027825 */ /* 0x010fe200078e0202 */
[----:B------:R-:W-:-:S04]  /*00c0*/  LEA.HI R0, R0, R7, RZ, 0x6 ;  /* 0x0000000700007211 */ /* 0x000fc800078f30ff */
[----:B------:R-:W-:Y:S01]  /*00d0*/  LOP3.LUT R0, R0, 0xffffffc0, RZ, 0xc0, !PT ;  /* 0xffffffc000007812 */ /* 0x000fe200078ec0ff */
[----:B------:R-:W3:Y:S03]  /*00e0*/  LDG.E.128 R12, desc[UR4][R2.64+0x800] ;  /* 0x00080004020c7981 */ /* 0x000ee6000c1e1d00 */
[----:B------:R-:W-:-:S05]  /*00f0*/  IADD3 R9, R7, -R0, RZ ;  /* 0x8000000007097210 */ /* 0x000fca0007ffe0ff */
[----:B--2---:R-:W-:Y:S02]  /*0100*/  IMAD.WIDE R4, R9, 0x4, R4 ;  /* 0x0000000409047825 */ /* 0x004fe400078e0204 */
[----:B------:R-:W2:Y:S04]  /*0110*/  LDG.E.128 R8, desc[UR4][R2.64] ;  /* 0x0000000402087981 */ /* 0x000ea8000c1e1d00 */
[----:B------:R-:W2:Y:S02]  /*0120*/  LDG.E.EL.128 R4, desc[UR4][R4.64] ;  /* 0x0000000404047981 */ /* 0x000ea4000c2e1d00 */
[--C-:B--2---:R-:W-:Y:S01]  /*0130*/  FADD R8, R8, R4.reuse ;  /* 0x0000000408087221 */ /* 0x104fe20000000000 */
[----:B---3--:R-:W-:Y:S01]  /*0140*/  FADD R12, R12, R4 ;  /* 0x000000040c0c7221 */ /* 0x008fe20000000000 */
[--C-:B------:R-:W-:Y:S01]  /*0150*/  FADD R9, R9, R5.reuse ;  /* 0x0000000509097221 */ /* 0x100fe20000000000 */
[----:B------:R-:W-:Y:S01]  /*0160*/  FADD R13, R13, R5 ;  /* 0x000000050d0d7221 */ /* 0x000fe20000000000 */
[--C-:B------:R-:W-:Y:S01]  /*0170*/  FADD R10, R10, R6.reuse ;  /* 0x000000060a0a7221 */ /* 0x100fe20000000000 */
[----:B------:R-:W-:Y:S01]  /*0180*/  FADD R14, R14, R6 ;  /* 0x000000060e0e7221 */ /* 0x000fe20000000000 */
[--C-:B------:R-:W-:Y:S01]  /*0190*/  FADD R11, R11, R7.reuse ;  /* 0x000000070b0b7221 */ /* 0x100fe20000000000 */
[----:B------:R-:W-:-:S04]  /*01a0*/  FADD R15, R15, R7 ;  /* 0x000000070f0f7221 */ /* 0x000fc80000000000 */
[----:B------:R-:W-:Y:S04]  /*01b0*/  STG.E.128 desc[UR4][R2.64], R8 ;  /* 0x0000000802007986 */ /* 0x000fe8000c101d04 */
[----:B------:R-:W-:Y:S01]  /*01c0*/  STG.E.128 desc[UR4][R2.64+0x800], R12 ;  /* 0x0008000c02007986 */ /* 0x000fe2000c101d04 */
[----:B------:R-:W-:Y:S05]  /*01d0*/  EXIT ;  /* 0x000000000000794d */ /* 0x000fea0003800000 */
.L_x_0:
[----:B------:R-:W-:-:S00]  /*01e0*/  BRA `(.L_x_0) ;  /* 0xfffffffc00fc7947 */ /* 0x000fc0000383ffff */
[----:B------:R-:W-:-:S00]  /*01f0*/  NOP ;  /* 0x0000000000007918 */ /* 0x000fc00000000000 */
        /* <DEDUP_REMOVED lines=8> */
.L_x_1:


//--------------------- .nv.constant0.triton_poi_fused_convolution_11 --------------------------
	.section	.nv.constant0.triton_poi_fused_convolution_11,"a",@progbits
	.sectionflags	@""
	.align	4
.nv.constant0.triton_poi_fused_convolution_11:
	.zero		548
